//
// Generated by NVIDIA NVVM Compiler
//
// Compiler Build ID: CL-36424714
// Cuda compilation tools, release 13.0, V13.0.88
// Based on NVVM 20.0.0
//

.version 9.0
.target sm_100
.address_size 64

	// .globl	_Z18vector_update_tempPdPKdi

.visible .entry _Z18vector_update_tempPdPKdi(
	.param .u64 .ptr .align 1 _Z18vector_update_tempPdPKdi_param_0,
	.param .u64 .ptr .align 1 _Z18vector_update_tempPdPKdi_param_1,
	.param .u32 _Z18vector_update_tempPdPKdi_param_2
)
{
	.reg .pred 	%p<11>;
	.reg .b32 	%r<14>;
	.reg .b64 	%rd<16>;
	.reg .b64 	%fd<10>;

	ld.param.u64 	%rd3, [_Z18vector_update_tempPdPKdi_param_0];
	ld.param.u64 	%rd4, [_Z18vector_update_tempPdPKdi_param_1];
	ld.param.u32 	%r4, [_Z18vector_update_tempPdPKdi_param_2];
	cvta.to.global.u64 	%rd1, %rd3;
	cvta.to.global.u64 	%rd2, %rd4;
	mov.u32 	%r5, %ctaid.x;
	mov.u32 	%r6, %ntid.x;
	mov.u32 	%r7, %tid.x;
	mad.lo.s32 	%r1, %r5, %r6, %r7;
	div.s32 	%r2, %r1, %r4;
	mul.lo.s32 	%r8, %r2, %r4;
	sub.s32 	%r3, %r1, %r8;
	setp.ge.s32 	%p1, %r2, %r4;
	setp.lt.s32 	%p2, %r4, 0;
	or.pred  	%p3, %p2, %p1;
	@%p3 bra 	$L__BB0_4;
	setp.ne.s32 	%p4, %r2, 0;
	add.s32 	%r9, %r4, -1;
	setp.ne.s32 	%p5, %r2, %r9;
	and.pred  	%p6, %p4, %p5;
	setp.ne.s32 	%p7, %r3, 0;
	and.pred  	%p8, %p6, %p7;
	setp.ne.s32 	%p9, %r3, %r9;
	and.pred  	%p10, %p8, %p9;
	@%p10 bra 	$L__BB0_3;
	mul.wide.s32 	%rd13, %r1, 8;
	add.s64 	%rd14, %rd2, %rd13;
	ld.global.f64 	%fd9, [%rd14];
	add.s64 	%rd15, %rd1, %rd13;
	st.global.f64 	[%rd15], %fd9;
	bra.uni 	$L__BB0_4;
$L__BB0_3:
	add.s32 	%r10, %r2, -1;
	mad.lo.s32 	%r11, %r10, %r4, %r3;
	shl.b32 	%r12, %r4, 1;
	add.s32 	%r13, %r11, %r12;
	mul.wide.s32 	%rd5, %r11, 8;
	add.s64 	%rd6, %rd2, %rd5;
	ld.global.f64 	%fd1, [%rd6];
	mul.wide.s32 	%rd7, %r13, 8;
	add.s64 	%rd8, %rd2, %rd7;
	ld.global.f64 	%fd2, [%rd8];
	add.f64 	%fd3, %fd1, %fd2;
	mul.wide.u32 	%rd9, %r4, 8;
	add.s64 	%rd10, %rd6, %rd9;
	ld.global.f64 	%fd4, [%rd10+-8];
	add.f64 	%fd5, %fd3, %fd4;
	ld.global.f64 	%fd6, [%rd10+8];
	add.f64 	%fd7, %fd5, %fd6;
	mul.f64 	%fd8, %fd7, 0d3FD0000000000000;
	mul.wide.s32 	%rd11, %r1, 8;
	add.s64 	%rd12, %rd1, %rd11;
	st.global.f64 	[%rd12], %fd8;
$L__BB0_4:
	ret;

}


// ===== COMPILED SASS (sm_100) =====

	.target	sm_100

	.elftype	@"ET_EXEC"


//--------------------- .note.nv.tkinfo           --------------------------
	.section	.note.nv.tkinfo,"",@"SHT_NOTE"
	.sectionflags	@"SHF_NOTE_NV_TKINFO"
	.tkinfo
        /*0018*/ 	.word	0x00000002
        /*0030*/ 	.string	""
        /*0030*/ 	.string	"ptxas"
        /*0030*/ 	.string	"Cuda compilation tools, release 13.0, V13.0.88"
        /*0030*/ 	.string	"Build cuda_13.0.r13.0/compiler.36424714_0"
        /*0030*/ 	.string	"-arch sm_100 -m 64 "



//--------------------- .note.nv.cuinfo           --------------------------
	.section	.note.nv.cuinfo,"",@"SHT_NOTE"
	.sectionflags	@"SHF_NOTE_NV_CUINFO"
        /*0018*/ 	.short	0x0002
        /*001a*/ 	.short	0x0064
        /*001c*/ 	.short	0x0082
	.zero		2


//--------------------- .nv.info                  --------------------------
	.section	.nv.info,"",@"SHT_CUDA_INFO"
	.align	4


	//----- nvinfo : EIATTR_REGCOUNT
	.align		4
        /*0000*/ 	.byte	0x04, 0x2f
        /*0002*/ 	.short	(.L_1 - .L_0)
	.align		4
.L_0:
        /*0004*/ 	.word	index@(_Z18vector_update_tempPdPKdi)
        /*0008*/ 	.word	0x00000012


	//----- nvinfo : EIATTR_FRAME_SIZE
	.align		4
.L_1:
        /*000c*/ 	.byte	0x04, 0x11
        /*000e*/ 	.short	(.L_3 - .L_2)
	.align		4
.L_2:
        /*0010*/ 	.word	index@(_Z18vector_update_tempPdPKdi)
        /*0014*/ 	.word	0x00000000


	//----- nvinfo : EIATTR_MIN_STACK_SIZE
	.align		4
.L_3:
        /*0018*/ 	.byte	0x04, 0x12
        /*001a*/ 	.short	(.L_5 - .L_4)
	.align		4
.L_4:
        /*001c*/ 	.word	index@(_Z18vector_update_tempPdPKdi)
        /*0020*/ 	.word	0x00000000
.L_5:


//--------------------- .nv.compat                --------------------------
	.section	.nv.compat,"",@"SHT_CUDA_COMPAT_INFO"
	.align	4
        /*0000*/ 	.byte	0x02, 0x09, 0x00, 0x00, 0x02, 0x02, 0x01, 0x00, 0x02, 0x05, 0x05, 0x00, 0x03, 0x07, 0x01, 0x01
        /*0010*/ 	.byte	0x02, 0x03, 0x00, 0x00, 0x02, 0x06, 0x01, 0x00, 0x04, 0x0b, 0x08, 0x00, 0x01, 0x00, 0x00, 0x00
        /*0020*/ 	.byte	0x00, 0x00, 0x00, 0x00


//--------------------- .nv.info._Z18vector_update_tempPdPKdi --------------------------
	.section	.nv.info._Z18vector_update_tempPdPKdi,"",@"SHT_CUDA_INFO"
	.sectionflags	@""
	.align	4


	//----- nvinfo : EIATTR_CUDA_API_VERSION
	.align		4
        /*0000*/ 	.byte	0x04, 0x37
        /*0002*/ 	.short	(.L_7 - .L_6)
.L_6:
        /*0004*/ 	.word	0x00000082


	//----- nvinfo : EIATTR_KPARAM_INFO
	.align		4
.L_7:
        /*0008*/ 	.byte	0x04, 0x17
        /*000a*/ 	.short	(.L_9 - .L_8)
.L_8:
        /*000c*/ 	.word	0x00000000
        /*0010*/ 	.short	0x0002
        /*0012*/ 	.short	0x0010
        /*0014*/ 	.byte	0x00, 0xf0, 0x11, 0x00


	//----- nvinfo : EIATTR_KPARAM_INFO
	.align		4
.L_9:
        /*0018*/ 	.byte	0x04, 0x17
        /*001a*/ 	.short	(.L_11 - .L_10)
.L_10:
        /*001c*/ 	.word	0x00000000
        /*0020*/ 	.short	0x0001
        /*0022*/ 	.short	0x0008
        /*0024*/ 	.byte	0x00, 0xf5, 0x21, 0x00


	//----- nvinfo : EIATTR_KPARAM_INFO
	.align		4
.L_11:
        /*0028*/ 	.byte	0x04, 0x17
        /*002a*/ 	.short	(.L_13 - .L_12)
.L_12:
        /*002c*/ 	.word	0x00000000
        /*0030*/ 	.short	0x0000
        /*0032*/ 	.short	0x0000
        /*0034*/ 	.byte	0x00, 0xf5, 0x21, 0x00


	//----- nvinfo : EIATTR_SPARSE_MMA_MASK
	.align		4
.L_13:
        /*0038*/ 	.byte	0x03, 0x50
        /*003a*/ 	.short	0x0000


	//----- nvinfo : EIATTR_MAXREG_COUNT
	.align		4
        /*003c*/ 	.byte	0x03, 0x1b
        /*003e*/ 	.short	0x00ff


	//----- nvinfo : EIATTR_MERCURY_ISA_VERSION
	.align		4
        /*0040*/ 	.byte	0x03, 0x5f
        /*0042*/ 	.short	0x0101


	//----- nvinfo : EIATTR_VRC_CTA_INIT_COUNT
	.align		4
        /*0044*/ 	.byte	0x02, 0x4a
	.zero		1
	.zero		1


	//----- nvinfo : EIATTR_EXIT_INSTR_OFFSETS
	.align		4
        /*0048*/ 	.byte	0x04, 0x1c
        /*004a*/ 	.short	(.L_15 - .L_14)


	//   ....[0]....
.L_14:
        /*004c*/ 	.word	0x000001f0


	//   ....[1]....
        /*0050*/ 	.word	0x000002f0


	//   ....[2]....
        /*0054*/ 	.word	0x00000420


	//----- nvinfo : EIATTR_CRS_STACK_SIZE
	.align		4
.L_15:
        /*0058*/ 	.byte	0x04, 0x1e
        /*005a*/ 	.short	(.L_17 - .L_16)
.L_16:
        /*005c*/ 	.word	0x00000000


	//----- nvinfo : EIATTR_CBANK_PARAM_SIZE
	.align		4
.L_17:
        /*0060*/ 	.byte	0x03, 0x19
        /*0062*/ 	.short	0x0014


	//----- nvinfo : EIATTR_PARAM_CBANK
	.align		4
        /*0064*/ 	.byte	0x04, 0x0a
        /*0066*/ 	.short	(.L_19 - .L_18)
	.align		4
.L_18:
        /*0068*/ 	.word	index@(.nv.constant0._Z18vector_update_tempPdPKdi)
        /*006c*/ 	.short	0x0380
        /*006e*/ 	.short	0x0014


	//----- nvinfo : EIATTR_SW_WAR
	.align		4
.L_19:
        /*0070*/ 	.byte	0x04, 0x36
        /*0072*/ 	.short	(.L_21 - .L_20)
.L_20:
        /*0074*/ 	.word	0x00000008
.L_21:


//--------------------- .nv.callgraph             --------------------------
	.section	.nv.callgraph,"",@"SHT_CUDA_CALLGRAPH"
	.align	4
	.sectionentsize	8
	.align		4
        /*0000*/ 	.word	0x00000000
	.align		4
        /*0004*/ 	.word	0xffffffff
	.align		4
        /*0008*/ 	.word	0x00000000
	.align		4
        /*000c*/ 	.word	0xfffffffe
	.align		4
        /*0010*/ 	.word	0x00000000
	.align		4
        /*0014*/ 	.word	0xfffffffd
	.align		4
        /*0018*/ 	.word	0x00000000
	.align		4
        /*001c*/ 	.word	0xfffffffc


//--------------------- .text._Z18vector_update_tempPdPKdi --------------------------
	.section	.text._Z18vector_update_tempPdPKdi,"ax",@progbits
	.align	128
        .global         _Z18vector_update_tempPdPKdi
        .type           _Z18vector_update_tempPdPKdi,@function
        .size           _Z18vector_update_tempPdPKdi,(.L_x_2 - _Z18vector_update_tempPdPKdi)
        .other          _Z18vector_update_tempPdPKdi,@"STO_CUDA_ENTRY STV_DEFAULT"
_Z18vector_update_tempPdPKdi:
.text._Z18vector_update_tempPdPKdi:
[----:B------:R-:W-:Y:S08]  /*0000*/  LDC R1, c[0x0][0x37c] ;  /* 0x0000df00ff017b82 */ /* 0x000ff00000000800 */
[----:B------:R-:W0:Y:S01]  /*0010*/  LDC R3, c[0x0][0x390] ;  /* 0x0000e400ff037b82 */ /* 0x000e220000000800 */
[----:B------:R-:W1:Y:S07]  /*0020*/  S2R R7, SR_TID.X ;  /* 0x0000000000077919 */ /* 0x000e6e0000002100 */
[----:B------:R-:W1:Y:S08]  /*0030*/  S2UR UR4, SR_CTAID.X ;  /* 0x00000000000479c3 */ /* 0x000e700000002500 */
[----:B------:R-:W1:Y:S01]  /*0040*/  LDC R0, c[0x0][0x360] ;  /* 0x0000d800ff007b82 */ /* 0x000e620000000800 */
[----:B0-----:R-:W-:-:S04]  /*0050*/  IABS R9, R3 ;  /* 0x0000000300097213 */ /* 0x001fc80000000000 */
[----:B------:R-:W0:Y:S01]  /*0060*/  I2F.RP R2, R9 ;  /* 0x0000000900027306 */ /* 0x000e220000209400 */
[----:B-1----:R-:W-:-:S07]  /*0070*/  IMAD R0, R0, UR4, R7 ;  /* 0x0000000400007c24 */ /* 0x002fce000f8e0207 */
[----:B0-----:R-:W0:Y:S02]  /*0080*/  MUFU.RCP R2, R2 ;  /* 0x0000000200027308 */ /* 0x001e240000001000 */
[----:B0-----:R-:W-:Y:S01]  /*0090*/  VIADD R4, R2, 0xffffffe ;  /* 0x0ffffffe02047836 */ /* 0x001fe20000000000 */
[----:B------:R-:W-:-:S05]  /*00a0*/  IABS R2, R0 ;  /* 0x0000000000027213 */ /* 0x000fca0000000000 */
[----:B------:R0:W1:Y:S02]  /*00b0*/  F2I.FTZ.U32.TRUNC.NTZ R5, R4 ;  /* 0x0000000400057305 */ /* 0x000064000021f000 */
[----:B0-----:R-:W-:Y:S02]  /*00c0*/  HFMA2 R4, -RZ, RZ, 0, 0 ;  /* 0x00000000ff047431 */ /* 0x001fe400000001ff */
[----:B-1----:R-:W-:-:S04]  /*00d0*/  IMAD.MOV R6, RZ, RZ, -R5 ;  /* 0x000000ffff067224 */ /* 0x002fc800078e0a05 */
[----:B------:R-:W-:-:S04]  /*00e0*/  IMAD R7, R6, R9, RZ ;  /* 0x0000000906077224 */ /* 0x000fc800078e02ff */
[----:B------:R-:W-:-:S06]  /*00f0*/  IMAD.HI.U32 R5, R5, R7, R4 ;  /* 0x0000000705057227 */ /* 0x000fcc00078e0004 */
[----:B------:R-:W-:-:S04]  /*0100*/  IMAD.HI.U32 R5, R5, R2, RZ ;  /* 0x0000000205057227 */ /* 0x000fc800078e00ff */
[----:B------:R-:W-:-:S04]  /*0110*/  IMAD.MOV R6, RZ, RZ, -R5 ;  /* 0x000000ffff067224 */ /* 0x000fc800078e0a05 */
[----:B------:R-:W-:-:S05]  /*0120*/  IMAD R2, R9, R6, R2 ;  /* 0x0000000609027224 */ /* 0x000fca00078e0202 */
[----:B------:R-:W-:-:S13]  /*0130*/  ISETP.GT.U32.AND P2, PT, R9, R2, PT ;  /* 0x000000020900720c */ /* 0x000fda0003f44070 */
[-C--:B------:R-:W-:Y:S01]  /*0140*/  @!P2 IADD3 R2, PT, PT, R2, -R9.reuse, RZ ;  /* 0x800000090202a210 */ /* 0x080fe20007ffe0ff */
[----:B------:R-:W-:Y:S01]  /*0150*/  @!P2 VIADD R5, R5, 0x1 ;  /* 0x000000010505a836 */ /* 0x000fe20000000000 */
[----:B------:R-:W-:Y:S02]  /*0160*/  ISETP.NE.AND P2, PT, R3, RZ, PT ;  /* 0x000000ff0300720c */ /* 0x000fe40003f45270 */
[----:B------:R-:W-:Y:S02]  /*0170*/  ISETP.GE.U32.AND P0, PT, R2, R9, PT ;  /* 0x000000090200720c */ /* 0x000fe40003f06070 */
[----:B------:R-:W-:-:S04]  /*0180*/  LOP3.LUT R2, R0, R3, RZ, 0x3c, !PT ;  /* 0x0000000300027212 */ /* 0x000fc800078e3cff */
[----:B------:R-:W-:-:S07]  /*0190*/  ISETP.GE.AND P1, PT, R2, RZ, PT ;  /* 0x000000ff0200720c */ /* 0x000fce0003f26270 */
[----:B------:R-:W-:-:S06]  /*01a0*/  @P0 IADD3 R5, PT, PT, R5, 0x1, RZ ;  /* 0x0000000105050810 */ /* 0x000fcc0007ffe0ff */
[----:B------:R-:W-:Y:S01]  /*01b0*/  @!P1 IMAD.MOV R5, RZ, RZ, -R5 ;  /* 0x000000ffff059224 */ /* 0x000fe200078e0a05 */
[----:B------:R-:W-:-:S04]  /*01c0*/  @!P2 LOP3.LUT R5, RZ, R3, RZ, 0x33, !PT ;  /* 0x00000003ff05a212 */ /* 0x000fc800078e33ff */
[----:B------:R-:W-:-:S04]  /*01d0*/  ISETP.GE.AND P0, PT, R5, R3, PT ;  /* 0x000000030500720c */ /* 0x000fc80003f06270 */
[----:B------:R-:W-:-:S13]  /*01e0*/  ISETP.LT.OR P0, PT, R3, RZ, P0 ;  /* 0x000000ff0300720c */ /* 0x000fda0000701670 */
[----:B------:R-:W-:Y:S05]  /*01f0*/  @P0 EXIT ;  /* 0x000000000000094d */ /* 0x000fea0003800000 */
[----:B------:R-:W-:Y:S01]  /*0200*/  IADD3 R2, PT, PT, R3, -0x1, RZ ;  /* 0xffffffff03027810 */ /* 0x000fe20007ffe0ff */
[----:B------:R-:W-:Y:S01]  /*0210*/  IMAD.MOV R4, RZ, RZ, -R5 ;  /* 0x000000ffff047224 */ /* 0x000fe200078e0a05 */
[----:B------:R-:W0:Y:S02]  /*0220*/  LDCU.64 UR4, c[0x0][0x358] ;  /* 0x00006b00ff0477ac */ /* 0x000e240008000a00 */
[----:B------:R-:W-:Y:S01]  /*0230*/  ISETP.NE.AND P0, PT, R5, R2, PT ;  /* 0x000000020500720c */ /* 0x000fe20003f05270 */
[----:B------:R-:W-:-:S03]  /*0240*/  IMAD R7, R3, R4, R0 ;  /* 0x0000000403077224 */ /* 0x000fc600078e0200 */
[----:B------:R-:W-:Y:S02]  /*0250*/  ISETP.NE.AND P0, PT, R5, RZ, P0 ;  /* 0x000000ff0500720c */ /* 0x000fe40000705270 */
[C---:B------:R-:W-:Y:S02]  /*0260*/  ISETP.NE.AND P1, PT, R7.reuse, R2, PT ;  /* 0x000000020700720c */ /* 0x040fe40003f25270 */
[----:B------:R-:W-:-:S13]  /*0270*/  ISETP.NE.AND P0, PT, R7, RZ, P0 ;  /* 0x000000ff0700720c */ /* 0x000fda0000705270 */
[----:B0-----:R-:W-:Y:S05]  /*0280*/  @P0 BRA P1, `(.L_x_0) ;  /* 0x00000000001c0947 */ /* 0x001fea0000800000 */
[----:B------:R-:W0:Y:S08]  /*0290*/  LDC.64 R2, c[0x0][0x388] ;  /* 0x0000e200ff027b82 */ /* 0x000e300000000a00 */
[----:B------:R-:W1:Y:S01]  /*02a0*/  LDC.64 R4, c[0x0][0x380] ;  /* 0x0000e000ff047b82 */ /* 0x000e620000000a00 */
[----:B0-----:R-:W-:-:S06]  /*02b0*/  IMAD.WIDE R2, R0, 0x8, R2 ;  /* 0x0000000800027825 */ /* 0x001fcc00078e0202 */
[----:B------:R-:W2:Y:S01]  /*02c0*/  LDG.E.64 R2, desc[UR4][R2.64] ;  /* 0x0000000402027981 */ /* 0x000ea2000c1e1b00 */
[----:B-1----:R-:W-:-:S05]  /*02d0*/  IMAD.WIDE R4, R0, 0x8, R4 ;  /* 0x0000000800047825 */ /* 0x002fca00078e0204 */
[----:B--2---:R-:W-:Y:S01]  /*02e0*/  STG.E.64 desc[UR4][R4.64], R2 ;  /* 0x0000000204007986 */ /* 0x004fe2000c101b04 */
[----:B------:R-:W-:Y:S05]  /*02f0*/  EXIT ;  /* 0x000000000000794d */ /* 0x000fea0003800000 */
.L_x_0:
[----:B------:R-:W0:Y:S01]  /*0300*/  LDC.64 R8, c[0x0][0x388] ;  /* 0x0000e200ff087b82 */ /* 0x000e220000000a00 */
[----:B------:R-:W-:-:S05]  /*0310*/  IADD3 R2, PT, PT, R5, -0x1, RZ ;  /* 0xffffffff05027810 */ /* 0x000fca0007ffe0ff */
[----:B------:R-:W-:Y:S02]  /*0320*/  IMAD R2, R2, R3, R7 ;  /* 0x0000000302027224 */ /* 0x000fe400078e0207 */
[----:B------:R-:W1:Y:S03]  /*0330*/  LDC.64 R14, c[0x0][0x380] ;  /* 0x0000e000ff0e7b82 */ /* 0x000e660000000a00 */
[----:B------:R-:W-:Y:S01]  /*0340*/  LEA R7, R3, R2, 0x1 ;  /* 0x0000000203077211 */ /* 0x000fe200078e08ff */
[----:B0-----:R-:W-:-:S04]  /*0350*/  IMAD.WIDE R4, R2, 0x8, R8 ;  /* 0x0000000802047825 */ /* 0x001fc800078e0208 */
[----:B------:R-:W-:Y:S02]  /*0360*/  IMAD.WIDE R8, R7, 0x8, R8 ;  /* 0x0000000807087825 */ /* 0x000fe400078e0208 */
[----:B------:R-:W2:Y:S04]  /*0370*/  LDG.E.64 R6, desc[UR4][R4.64] ;  /* 0x0000000404067981 */ /* 0x000ea8000c1e1b00 */
[----:B------:R-:W2:Y:S01]  /*0380*/  LDG.E.64 R8, desc[UR4][R8.64] ;  /* 0x0000000408087981 */ /* 0x000ea2000c1e1b00 */
[----:B------:R-:W-:-:S05]  /*0390*/  IMAD.WIDE.U32 R2, R3, 0x8, R4 ;  /* 0x0000000803027825 */ /* 0x000fca00078e0004 */
[----:B------:R-:W3:Y:S04]  /*03a0*/  LDG.E.64 R10, desc[UR4][R2.64+-0x8] ;  /* 0xfffff804020a7981 */ /* 0x000ee8000c1e1b00 */
[----:B------:R-:W4:Y:S01]  /*03b0*/  LDG.E.64 R12, desc[UR4][R2.64+0x8] ;  /* 0x00000804020c7981 */ /* 0x000f22000c1e1b00 */
[----:B-1----:R-:W-:Y:S01]  /*03c0*/  IMAD.WIDE R14, R0, 0x8, R14 ;  /* 0x00000008000e7825 */ /* 0x002fe200078e020e */
[----:B--2---:R-:W-:-:S08]  /*03d0*/  DADD R6, R6, R8 ;  /* 0x0000000006067229 */ /* 0x004fd00000000008 */
[----:B---3--:R-:W-:-:S08]  /*03e0*/  DADD R6, R6, R10 ;  /* 0x0000000006067229 */ /* 0x008fd0000000000a */
[----:B----4-:R-:W-:-:S08]  /*03f0*/  DADD R6, R6, R12 ;  /* 0x0000000006067229 */ /* 0x010fd0000000000c */
[----:B------:R-:W-:-:S07]  /*0400*/  DMUL R6, R6, 0.25 ;  /* 0x3fd0000006067828 */ /* 0x000fce0000000000 */
[----:B------:R-:W-:Y:S01]  /*0410*/  STG.E.64 desc[UR4][R14.64], R6 ;  /* 0x000000060e007986 */ /* 0x000fe2000c101b04 */
[----:B------:R-:W-:Y:S05]  /*0420*/  EXIT ;  /* 0x000000000000794d */ /* 0x000fea0003800000 */
.L_x_1:
[----:B------:R-:W-:-:S00]  /*0430*/  BRA `(.L_x_1) ;  /* 0xfffffffc00fc7947 */ /* 0x000fc0000383ffff */
[----:B------:R-:W-:-:S00]  /*0440*/  NOP ;  /* 0x0000000000007918 */ /* 0x000fc00000000000 */
        /* <DEDUP_REMOVED lines=11> */
.L_x_2:


//--------------------- .nv.shared.reserved.0     --------------------------
	.section	.nv.shared.reserved.0,"aw",@nobits
	.weak		__nv_reservedSMEM_offset_0_alias
	.size		__nv_reservedSMEM_offset_0_alias, 0, 64
	.other		__nv_reservedSMEM_offset_0_alias,@"STO_CUDA_RESERVED_SHARED STV_DEFAULT"
__nv_reservedSMEM_offset_0_alias:
	.zero		0
	.zero		64


//--------------------- .nv.constant0._Z18vector_update_tempPdPKdi --------------------------
	.section	.nv.constant0._Z18vector_update_tempPdPKdi,"a",@progbits
	.sectionflags	@""
	.align	4
.nv.constant0._Z18vector_update_tempPdPKdi:
	.zero		916


//--------------------- SYMBOLS --------------------------

	.type		.nv.reservedSmem.offset0,@object
	.size		.nv.reservedSmem.offset0,0x4
